//
// Generated by NVIDIA NVVM Compiler
//
// Compiler Build ID: CL-36424714
// Cuda compilation tools, release 13.0, V13.0.88
// Based on NVVM 20.0.0
//

.version 9.0
.target sm_100
.address_size 64

	// .globl	_Z9addKernelPfS_S_i
.global .align 1 .b8 _ZN34_INTERNAL_6228f683_4_k_cu_93dd87b44cuda3std3__436_GLOBAL__N__6228f683_4_k_cu_93dd87b46ignoreE[1];
.global .align 1 .b8 _ZN34_INTERNAL_6228f683_4_k_cu_93dd87b44cuda3std3__45__cpo5beginE[1];
.global .align 1 .b8 _ZN34_INTERNAL_6228f683_4_k_cu_93dd87b44cuda3std3__45__cpo3endE[1];
.global .align 1 .b8 _ZN34_INTERNAL_6228f683_4_k_cu_93dd87b44cuda3std3__45__cpo6cbeginE[1];
.global .align 1 .b8 _ZN34_INTERNAL_6228f683_4_k_cu_93dd87b44cuda3std3__45__cpo4cendE[1];
.global .align 1 .b8 _ZN34_INTERNAL_6228f683_4_k_cu_93dd87b44cuda3std3__419piecewise_constructE[1];
.global .align 1 .b8 _ZN34_INTERNAL_6228f683_4_k_cu_93dd87b44cuda3std3__48in_placeE[1];
.global .align 1 .b8 _ZN34_INTERNAL_6228f683_4_k_cu_93dd87b44cuda3std6ranges3__45__cpo4swapE[1];
.global .align 1 .b8 _ZN34_INTERNAL_6228f683_4_k_cu_93dd87b44cuda3std6ranges3__45__cpo9iter_moveE[1];
.global .align 1 .b8 _ZN34_INTERNAL_6228f683_4_k_cu_93dd87b44cuda3std6ranges3__45__cpo7advanceE[1];

.visible .entry _Z9addKernelPfS_S_i(
	.param .u64 .ptr .align 1 _Z9addKernelPfS_S_i_param_0,
	.param .u64 .ptr .align 1 _Z9addKernelPfS_S_i_param_1,
	.param .u64 .ptr .align 1 _Z9addKernelPfS_S_i_param_2,
	.param .u32 _Z9addKernelPfS_S_i_param_3
)
{
	.reg .pred 	%p<2>;
	.reg .b32 	%r<6>;
	.reg .b32 	%f<4>;
	.reg .b64 	%rd<11>;

	ld.param.u64 	%rd1, [_Z9addKernelPfS_S_i_param_0];
	ld.param.u64 	%rd2, [_Z9addKernelPfS_S_i_param_1];
	ld.param.u64 	%rd3, [_Z9addKernelPfS_S_i_param_2];
	ld.param.u32 	%r2, [_Z9addKernelPfS_S_i_param_3];
	mov.u32 	%r3, %tid.x;
	mov.u32 	%r4, %ctaid.x;
	mov.u32 	%r5, %ntid.x;
	mad.lo.s32 	%r1, %r4, %r5, %r3;
	setp.ge.s32 	%p1, %r1, %r2;
	@%p1 bra 	$L__BB0_2;
	cvta.to.global.u64 	%rd4, %rd1;
	cvta.to.global.u64 	%rd5, %rd2;
	cvta.to.global.u64 	%rd6, %rd3;
	mul.wide.s32 	%rd7, %r1, 4;
	add.s64 	%rd8, %rd4, %rd7;
	ld.global.f32 	%f1, [%rd8];
	add.s64 	%rd9, %rd5, %rd7;
	ld.global.f32 	%f2, [%rd9];
	add.f32 	%f3, %f1, %f2;
	add.s64 	%rd10, %rd6, %rd7;
	st.global.f32 	[%rd10], %f3;
$L__BB0_2:
	ret;

}
	// .globl	_Z16addKernel_float4PfS_S_i
.visible .entry _Z16addKernel_float4PfS_S_i(
	.param .u64 .ptr .align 1 _Z16addKernel_float4PfS_S_i_param_0,
	.param .u64 .ptr .align 1 _Z16addKernel_float4PfS_S_i_param_1,
	.param .u64 .ptr .align 1 _Z16addKernel_float4PfS_S_i_param_2,
	.param .u32 _Z16addKernel_float4PfS_S_i_param_3
)
{
	.reg .pred 	%p<13>;
	.reg .b32 	%r<45>;
	.reg .b32 	%f<100>;
	.reg .b64 	%rd<30>;

	ld.param.u64 	%rd7, [_Z16addKernel_float4PfS_S_i_param_0];
	ld.param.u64 	%rd8, [_Z16addKernel_float4PfS_S_i_param_1];
	ld.param.u64 	%rd9, [_Z16addKernel_float4PfS_S_i_param_2];
	ld.param.u32 	%r23, [_Z16addKernel_float4PfS_S_i_param_3];
	cvta.to.global.u64 	%rd1, %rd9;
	cvta.to.global.u64 	%rd2, %rd8;
	cvta.to.global.u64 	%rd3, %rd7;
	mov.u32 	%r24, %ctaid.x;
	mov.u32 	%r25, %ntid.x;
	mov.u32 	%r26, %tid.x;
	mad.lo.s32 	%r1, %r24, %r25, %r26;
	shr.s32 	%r27, %r23, 31;
	shr.u32 	%r28, %r27, 30;
	add.s32 	%r29, %r23, %r28;
	and.b32  	%r30, %r29, -4;
	sub.s32 	%r2, %r23, %r30;
	shr.s32 	%r31, %r29, 2;
	setp.ge.s32 	%p1, %r1, %r31;
	@%p1 bra 	$L__BB1_2;
	mul.wide.s32 	%rd10, %r1, 16;
	add.s64 	%rd11, %rd3, %rd10;
	ld.global.v4.f32 	{%f1, %f2, %f3, %f4}, [%rd11];
	add.s64 	%rd12, %rd2, %rd10;
	ld.global.v4.f32 	{%f5, %f6, %f7, %f8}, [%rd12];
	add.f32 	%f9, %f1, %f5;
	add.f32 	%f10, %f2, %f6;
	add.f32 	%f11, %f3, %f7;
	add.f32 	%f12, %f4, %f8;
	add.s64 	%rd13, %rd1, %rd10;
	st.global.v4.f32 	[%rd13], {%f9, %f10, %f11, %f12};
$L__BB1_2:
	setp.ne.s32 	%p2, %r1, 0;
	sub.s32 	%r40, %r23, %r2;
	setp.lt.s32 	%p3, %r2, 1;
	or.pred  	%p4, %p2, %p3;
	@%p4 bra 	$L__BB1_15;
	sub.s32 	%r32, %r23, %r2;
	add.s32 	%r33, %r32, 1;
	max.s32 	%r34, %r23, %r33;
	add.s32 	%r35, %r2, %r34;
	sub.s32 	%r4, %r35, %r23;
	and.b32  	%r5, %r4, 15;
	sub.s32 	%r36, %r23, %r35;
	setp.gt.u32 	%p5, %r36, -16;
	@%p5 bra 	$L__BB1_6;
	and.b32  	%r37, %r4, -16;
	neg.s32 	%r38, %r37;
	add.s64 	%rd4, %rd3, 32;
	add.s64 	%rd5, %rd2, 32;
	add.s64 	%rd6, %rd1, 32;
$L__BB1_5:
	.pragma "nounroll";
	mul.wide.s32 	%rd14, %r40, 4;
	add.s64 	%rd15, %rd4, %rd14;
	add.s64 	%rd16, %rd5, %rd14;
	add.s64 	%rd17, %rd6, %rd14;
	ld.global.f32 	%f13, [%rd15+-32];
	ld.global.f32 	%f14, [%rd16+-32];
	add.f32 	%f15, %f13, %f14;
	st.global.f32 	[%rd17+-32], %f15;
	ld.global.f32 	%f16, [%rd15+-28];
	ld.global.f32 	%f17, [%rd16+-28];
	add.f32 	%f18, %f16, %f17;
	st.global.f32 	[%rd17+-28], %f18;
	ld.global.f32 	%f19, [%rd15+-24];
	ld.global.f32 	%f20, [%rd16+-24];
	add.f32 	%f21, %f19, %f20;
	st.global.f32 	[%rd17+-24], %f21;
	ld.global.f32 	%f22, [%rd15+-20];
	ld.global.f32 	%f23, [%rd16+-20];
	add.f32 	%f24, %f22, %f23;
	st.global.f32 	[%rd17+-20], %f24;
	ld.global.f32 	%f25, [%rd15+-16];
	ld.global.f32 	%f26, [%rd16+-16];
	add.f32 	%f27, %f25, %f26;
	st.global.f32 	[%rd17+-16], %f27;
	ld.global.f32 	%f28, [%rd15+-12];
	ld.global.f32 	%f29, [%rd16+-12];
	add.f32 	%f30, %f28, %f29;
	st.global.f32 	[%rd17+-12], %f30;
	ld.global.f32 	%f31, [%rd15+-8];
	ld.global.f32 	%f32, [%rd16+-8];
	add.f32 	%f33, %f31, %f32;
	st.global.f32 	[%rd17+-8], %f33;
	ld.global.f32 	%f34, [%rd15+-4];
	ld.global.f32 	%f35, [%rd16+-4];
	add.f32 	%f36, %f34, %f35;
	st.global.f32 	[%rd17+-4], %f36;
	ld.global.f32 	%f37, [%rd15];
	ld.global.f32 	%f38, [%rd16];
	add.f32 	%f39, %f37, %f38;
	st.global.f32 	[%rd17], %f39;
	ld.global.f32 	%f40, [%rd15+4];
	ld.global.f32 	%f41, [%rd16+4];
	add.f32 	%f42, %f40, %f41;
	st.global.f32 	[%rd17+4], %f42;
	ld.global.f32 	%f43, [%rd15+8];
	ld.global.f32 	%f44, [%rd16+8];
	add.f32 	%f45, %f43, %f44;
	st.global.f32 	[%rd17+8], %f45;
	ld.global.f32 	%f46, [%rd15+12];
	ld.global.f32 	%f47, [%rd16+12];
	add.f32 	%f48, %f46, %f47;
	st.global.f32 	[%rd17+12], %f48;
	ld.global.f32 	%f49, [%rd15+16];
	ld.global.f32 	%f50, [%rd16+16];
	add.f32 	%f51, %f49, %f50;
	st.global.f32 	[%rd17+16], %f51;
	ld.global.f32 	%f52, [%rd15+20];
	ld.global.f32 	%f53, [%rd16+20];
	add.f32 	%f54, %f52, %f53;
	st.global.f32 	[%rd17+20], %f54;
	ld.global.f32 	%f55, [%rd15+24];
	ld.global.f32 	%f56, [%rd16+24];
	add.f32 	%f57, %f55, %f56;
	st.global.f32 	[%rd17+24], %f57;
	ld.global.f32 	%f58, [%rd15+28];
	ld.global.f32 	%f59, [%rd16+28];
	add.f32 	%f60, %f58, %f59;
	st.global.f32 	[%rd17+28], %f60;
	add.s32 	%r40, %r40, 16;
	add.s32 	%r38, %r38, 16;
	setp.ne.s32 	%p6, %r38, 0;
	@%p6 bra 	$L__BB1_5;
$L__BB1_6:
	setp.eq.s32 	%p7, %r5, 0;
	@%p7 bra 	$L__BB1_15;
	and.b32  	%r12, %r4, 7;
	setp.lt.u32 	%p8, %r5, 8;
	@%p8 bra 	$L__BB1_9;
	mul.wide.s32 	%rd18, %r40, 4;
	add.s64 	%rd19, %rd3, %rd18;
	ld.global.f32 	%f61, [%rd19];
	add.s64 	%rd20, %rd2, %rd18;
	ld.global.f32 	%f62, [%rd20];
	add.f32 	%f63, %f61, %f62;
	add.s64 	%rd21, %rd1, %rd18;
	st.global.f32 	[%rd21], %f63;
	ld.global.f32 	%f64, [%rd19+4];
	ld.global.f32 	%f65, [%rd20+4];
	add.f32 	%f66, %f64, %f65;
	st.global.f32 	[%rd21+4], %f66;
	ld.global.f32 	%f67, [%rd19+8];
	ld.global.f32 	%f68, [%rd20+8];
	add.f32 	%f69, %f67, %f68;
	st.global.f32 	[%rd21+8], %f69;
	ld.global.f32 	%f70, [%rd19+12];
	ld.global.f32 	%f71, [%rd20+12];
	add.f32 	%f72, %f70, %f71;
	st.global.f32 	[%rd21+12], %f72;
	ld.global.f32 	%f73, [%rd19+16];
	ld.global.f32 	%f74, [%rd20+16];
	add.f32 	%f75, %f73, %f74;
	st.global.f32 	[%rd21+16], %f75;
	ld.global.f32 	%f76, [%rd19+20];
	ld.global.f32 	%f77, [%rd20+20];
	add.f32 	%f78, %f76, %f77;
	st.global.f32 	[%rd21+20], %f78;
	ld.global.f32 	%f79, [%rd19+24];
	ld.global.f32 	%f80, [%rd20+24];
	add.f32 	%f81, %f79, %f80;
	st.global.f32 	[%rd21+24], %f81;
	ld.global.f32 	%f82, [%rd19+28];
	ld.global.f32 	%f83, [%rd20+28];
	add.f32 	%f84, %f82, %f83;
	st.global.f32 	[%rd21+28], %f84;
	add.s32 	%r40, %r40, 8;
$L__BB1_9:
	setp.eq.s32 	%p9, %r12, 0;
	@%p9 bra 	$L__BB1_15;
	and.b32  	%r15, %r4, 3;
	setp.lt.u32 	%p10, %r12, 4;
	@%p10 bra 	$L__BB1_12;
	mul.wide.s32 	%rd22, %r40, 4;
	add.s64 	%rd23, %rd3, %rd22;
	ld.global.f32 	%f85, [%rd23];
	add.s64 	%rd24, %rd2, %rd22;
	ld.global.f32 	%f86, [%rd24];
	add.f32 	%f87, %f85, %f86;
	add.s64 	%rd25, %rd1, %rd22;
	st.global.f32 	[%rd25], %f87;
	ld.global.f32 	%f88, [%rd23+4];
	ld.global.f32 	%f89, [%rd24+4];
	add.f32 	%f90, %f88, %f89;
	st.global.f32 	[%rd25+4], %f90;
	ld.global.f32 	%f91, [%rd23+8];
	ld.global.f32 	%f92, [%rd24+8];
	add.f32 	%f93, %f91, %f92;
	st.global.f32 	[%rd25+8], %f93;
	ld.global.f32 	%f94, [%rd23+12];
	ld.global.f32 	%f95, [%rd24+12];
	add.f32 	%f96, %f94, %f95;
	st.global.f32 	[%rd25+12], %f96;
	add.s32 	%r40, %r40, 4;
$L__BB1_12:
	setp.eq.s32 	%p11, %r15, 0;
	@%p11 bra 	$L__BB1_15;
	neg.s32 	%r43, %r15;
$L__BB1_14:
	.pragma "nounroll";
	mul.wide.s32 	%rd26, %r40, 4;
	add.s64 	%rd27, %rd1, %rd26;
	add.s64 	%rd28, %rd2, %rd26;
	add.s64 	%rd29, %rd3, %rd26;
	ld.global.f32 	%f97, [%rd29];
	ld.global.f32 	%f98, [%rd28];
	add.f32 	%f99, %f97, %f98;
	st.global.f32 	[%rd27], %f99;
	add.s32 	%r40, %r40, 1;
	add.s32 	%r43, %r43, 1;
	setp.ne.s32 	%p12, %r43, 0;
	@%p12 bra 	$L__BB1_14;
$L__BB1_15:
	ret;

}


// ===== COMPILED SASS (sm_100) =====

	.target	sm_100

	.elftype	@"ET_EXEC"


//--------------------- .note.nv.tkinfo           --------------------------
	.section	.note.nv.tkinfo,"",@"SHT_NOTE"
	.sectionflags	@"SHF_NOTE_NV_TKINFO"
	.tkinfo
        /*0018*/ 	.word	0x00000002
        /*0030*/ 	.string	""
        /*0030*/ 	.string	"ptxas"
        /*0030*/ 	.string	"Cuda compilation tools, release 13.0, V13.0.88"
        /*0030*/ 	.string	"Build cuda_13.0.r13.0/compiler.36424714_0"
        /*0030*/ 	.string	"-arch sm_100 -m 64 "



//--------------------- .note.nv.cuinfo           --------------------------
	.section	.note.nv.cuinfo,"",@"SHT_NOTE"
	.sectionflags	@"SHF_NOTE_NV_CUINFO"
        /*0018*/ 	.short	0x0002
        /*001a*/ 	.short	0x0064
        /*001c*/ 	.short	0x0082
	.zero		2


//--------------------- .nv.info                  --------------------------
	.section	.nv.info,"",@"SHT_CUDA_INFO"
	.align	4


	//----- nvinfo : EIATTR_REGCOUNT
	.align		4
        /*0000*/ 	.byte	0x04, 0x2f
        /*0002*/ 	.short	(.L_11 - .L_10)
	.align		4
.L_10:
        /*0004*/ 	.word	index@(_Z9addKernelPfS_S_i)
        /*0008*/ 	.word	0x0000000c


	//----- nvinfo : EIATTR_FRAME_SIZE
	.align		4
.L_11:
        /*000c*/ 	.byte	0x04, 0x11
        /*000e*/ 	.short	(.L_13 - .L_12)
	.align		4
.L_12:
        /*0010*/ 	.word	index@(_Z9addKernelPfS_S_i)
        /*0014*/ 	.word	0x00000000


	//----- nvinfo : EIATTR_REGCOUNT
	.align		4
.L_13:
        /*0018*/ 	.byte	0x04, 0x2f
        /*001a*/ 	.short	(.L_15 - .L_14)
	.align		4
.L_14:
        /*001c*/ 	.word	index@(_Z16addKernel_float4PfS_S_i)
        /*0020*/ 	.word	0x0000001a


	//----- nvinfo : EIATTR_FRAME_SIZE
	.align		4
.L_15:
        /*0024*/ 	.byte	0x04, 0x11
        /*0026*/ 	.short	(.L_17 - .L_16)
	.align		4
.L_16:
        /*0028*/ 	.word	index@(_Z16addKernel_float4PfS_S_i)
        /*002c*/ 	.word	0x00000000


	//----- nvinfo : EIATTR_MIN_STACK_SIZE
	.align		4
.L_17:
        /*0030*/ 	.byte	0x04, 0x12
        /*0032*/ 	.short	(.L_19 - .L_18)
	.align		4
.L_18:
        /*0034*/ 	.word	index@(_Z16addKernel_float4PfS_S_i)
        /*0038*/ 	.word	0x00000000


	//----- nvinfo : EIATTR_MIN_STACK_SIZE
	.align		4
.L_19:
        /*003c*/ 	.byte	0x04, 0x12
        /*003e*/ 	.short	(.L_21 - .L_20)
	.align		4
.L_20:
        /*0040*/ 	.word	index@(_Z9addKernelPfS_S_i)
        /*0044*/ 	.word	0x00000000
.L_21:


//--------------------- .nv.compat                --------------------------
	.section	.nv.compat,"",@"SHT_CUDA_COMPAT_INFO"
	.align	4
        /*0000*/ 	.byte	0x02, 0x09, 0x00, 0x00, 0x02, 0x02, 0x01, 0x00, 0x02, 0x05, 0x05, 0x00, 0x03, 0x07, 0x01, 0x01
        /*0010*/ 	.byte	0x02, 0x03, 0x00, 0x00, 0x02, 0x06, 0x01, 0x00, 0x04, 0x0b, 0x08, 0x00, 0x09, 0x00, 0x00, 0x00
        /*0020*/ 	.byte	0x00, 0x00, 0x00, 0x00


//--------------------- .nv.info._Z16addKernel_float4PfS_S_i --------------------------
	.section	.nv.info._Z16addKernel_float4PfS_S_i,"",@"SHT_CUDA_INFO"
	.sectionflags	@""
	.align	4


	//----- nvinfo : EIATTR_CUDA_API_VERSION
	.align		4
        /*0000*/ 	.byte	0x04, 0x37
        /*0002*/ 	.short	(.L_23 - .L_22)
.L_22:
        /*0004*/ 	.word	0x00000082


	//----- nvinfo : EIATTR_KPARAM_INFO
	.align		4
.L_23:
        /*0008*/ 	.byte	0x04, 0x17
        /*000a*/ 	.short	(.L_25 - .L_24)
.L_24:
        /*000c*/ 	.word	0x00000000
        /*0010*/ 	.short	0x0003
        /*0012*/ 	.short	0x0018
        /*0014*/ 	.byte	0x00, 0xf0, 0x11, 0x00


	//----- nvinfo : EIATTR_KPARAM_INFO
	.align		4
.L_25:
        /*0018*/ 	.byte	0x04, 0x17
        /*001a*/ 	.short	(.L_27 - .L_26)
.L_26:
        /*001c*/ 	.word	0x00000000
        /*0020*/ 	.short	0x0002
        /*0022*/ 	.short	0x0010
        /*0024*/ 	.byte	0x00, 0xf5, 0x21, 0x00


	//----- nvinfo : EIATTR_KPARAM_INFO
	.align		4
.L_27:
        /*0028*/ 	.byte	0x04, 0x17
        /*002a*/ 	.short	(.L_29 - .L_28)
.L_28:
        /*002c*/ 	.word	0x00000000
        /*0030*/ 	.short	0x0001
        /*0032*/ 	.short	0x0008
        /*0034*/ 	.byte	0x00, 0xf5, 0x21, 0x00


	//----- nvinfo : EIATTR_KPARAM_INFO
	.align		4
.L_29:
        /*0038*/ 	.byte	0x04, 0x17
        /*003a*/ 	.short	(.L_31 - .L_30)
.L_30:
        /*003c*/ 	.word	0x00000000
        /*0040*/ 	.short	0x0000
        /*0042*/ 	.short	0x0000
        /*0044*/ 	.byte	0x00, 0xf5, 0x21, 0x00


	//----- nvinfo : EIATTR_SPARSE_MMA_MASK
	.align		4
.L_31:
        /*0048*/ 	.byte	0x03, 0x50
        /*004a*/ 	.short	0x0000


	//----- nvinfo : EIATTR_MAXREG_COUNT
	.align		4
        /*004c*/ 	.byte	0x03, 0x1b
        /*004e*/ 	.short	0x00ff


	//----- nvinfo : EIATTR_MERCURY_ISA_VERSION
	.align		4
        /*0050*/ 	.byte	0x03, 0x5f
        /*0052*/ 	.short	0x0101


	//----- nvinfo : EIATTR_VRC_CTA_INIT_COUNT
	.align		4
        /*0054*/ 	.byte	0x02, 0x4a
	.zero		1
	.zero		1


	//----- nvinfo : EIATTR_EXIT_INSTR_OFFSETS
	.align		4
        /*0058*/ 	.byte	0x04, 0x1c
        /*005a*/ 	.short	(.L_33 - .L_32)


	//   ....[0]....
.L_32:
        /*005c*/ 	.word	0x000001c0


	//   ....[1]....
        /*0060*/ 	.word	0x00000770


	//   ....[2]....
        /*0064*/ 	.word	0x00000a30


	//   ....[3]....
        /*0068*/ 	.word	0x00000bf0


	//   ....[4]....
        /*006c*/ 	.word	0x00000cf0


	//----- nvinfo : EIATTR_CBANK_PARAM_SIZE
	.align		4
.L_33:
        /*0070*/ 	.byte	0x03, 0x19
        /*0072*/ 	.short	0x001c


	//----- nvinfo : EIATTR_PARAM_CBANK
	.align		4
        /*0074*/ 	.byte	0x04, 0x0a
        /*0076*/ 	.short	(.L_35 - .L_34)
	.align		4
.L_34:
        /*0078*/ 	.word	index@(.nv.constant0._Z16addKernel_float4PfS_S_i)
        /*007c*/ 	.short	0x0380
        /*007e*/ 	.short	0x001c


	//----- nvinfo : EIATTR_SW_WAR
	.align		4
.L_35:
        /*0080*/ 	.byte	0x04, 0x36
        /*0082*/ 	.short	(.L_37 - .L_36)
.L_36:
        /*0084*/ 	.word	0x00000008
.L_37:


//--------------------- .nv.info._Z9addKernelPfS_S_i --------------------------
	.section	.nv.info._Z9addKernelPfS_S_i,"",@"SHT_CUDA_INFO"
	.sectionflags	@""
	.align	4


	//----- nvinfo : EIATTR_CUDA_API_VERSION
	.align		4
        /*0000*/ 	.byte	0x04, 0x37
        /*0002*/ 	.short	(.L_39 - .L_38)
.L_38:
        /*0004*/ 	.word	0x00000082


	//----- nvinfo : EIATTR_KPARAM_INFO
	.align		4
.L_39:
        /*0008*/ 	.byte	0x04, 0x17
        /*000a*/ 	.short	(.L_41 - .L_40)
.L_40:
        /*000c*/ 	.word	0x00000000
        /*0010*/ 	.short	0x0003
        /*0012*/ 	.short	0x0018
        /*0014*/ 	.byte	0x00, 0xf0, 0x11, 0x00


	//----- nvinfo : EIATTR_KPARAM_INFO
	.align		4
.L_41:
        /*0018*/ 	.byte	0x04, 0x17
        /*001a*/ 	.short	(.L_43 - .L_42)
.L_42:
        /*001c*/ 	.word	0x00000000
        /*0020*/ 	.short	0x0002
        /*0022*/ 	.short	0x0010
        /*0024*/ 	.byte	0x00, 0xf5, 0x21, 0x00


	//----- nvinfo : EIATTR_KPARAM_INFO
	.align		4
.L_43:
        /*0028*/ 	.byte	0x04, 0x17
        /*002a*/ 	.short	(.L_45 - .L_44)
.L_44:
        /*002c*/ 	.word	0x00000000
        /*0030*/ 	.short	0x0001
        /*0032*/ 	.short	0x0008
        /*0034*/ 	.byte	0x00, 0xf5, 0x21, 0x00


	//----- nvinfo : EIATTR_KPARAM_INFO
	.align		4
.L_45:
        /*0038*/ 	.byte	0x04, 0x17
        /*003a*/ 	.short	(.L_47 - .L_46)
.L_46:
        /*003c*/ 	.word	0x00000000
        /*0040*/ 	.short	0x0000
        /*0042*/ 	.short	0x0000
        /*0044*/ 	.byte	0x00, 0xf5, 0x21, 0x00


	//----- nvinfo : EIATTR_SPARSE_MMA_MASK
	.align		4
.L_47:
        /*0048*/ 	.byte	0x03, 0x50
        /*004a*/ 	.short	0x0000


	//----- nvinfo : EIATTR_MAXREG_COUNT
	.align		4
        /*004c*/ 	.byte	0x03, 0x1b
        /*004e*/ 	.short	0x00ff


	//----- nvinfo : EIATTR_MERCURY_ISA_VERSION
	.align		4
        /*0050*/ 	.byte	0x03, 0x5f
        /*0052*/ 	.short	0x0101


	//----- nvinfo : EIATTR_VRC_CTA_INIT_COUNT
	.align		4
        /*0054*/ 	.byte	0x02, 0x4a
	.zero		1
	.zero		1


	//----- nvinfo : EIATTR_EXIT_INSTR_OFFSETS
	.align		4
        /*0058*/ 	.byte	0x04, 0x1c
        /*005a*/ 	.short	(.L_49 - .L_48)


	//   ....[0]....
.L_48:
        /*005c*/ 	.word	0x00000070


	//   ....[1]....
        /*0060*/ 	.word	0x00000130


	//----- nvinfo : EIATTR_CBANK_PARAM_SIZE
	.align		4
.L_49:
        /*0064*/ 	.byte	0x03, 0x19
        /*0066*/ 	.short	0x001c


	//----- nvinfo : EIATTR_PARAM_CBANK
	.align		4
        /*0068*/ 	.byte	0x04, 0x0a
        /*006a*/ 	.short	(.L_51 - .L_50)
	.align		4
.L_50:
        /*006c*/ 	.word	index@(.nv.constant0._Z9addKernelPfS_S_i)
        /*0070*/ 	.short	0x0380
        /*0072*/ 	.short	0x001c


	//----- nvinfo : EIATTR_SW_WAR
	.align		4
.L_51:
        /*0074*/ 	.byte	0x04, 0x36
        /*0076*/ 	.short	(.L_53 - .L_52)
.L_52:
        /*0078*/ 	.word	0x00000008
.L_53:


//--------------------- .nv.callgraph             --------------------------
	.section	.nv.callgraph,"",@"SHT_CUDA_CALLGRAPH"
	.align	4
	.sectionentsize	8
	.align		4
        /*0000*/ 	.word	0x00000000
	.align		4
        /*0004*/ 	.word	0xffffffff
	.align		4
        /*0008*/ 	.word	0x00000000
	.align		4
        /*000c*/ 	.word	0xfffffffe
	.align		4
        /*0010*/ 	.word	0x00000000
	.align		4
        /*0014*/ 	.word	0xfffffffd
	.align		4
        /*0018*/ 	.word	0x00000000
	.align		4
        /*001c*/ 	.word	0xfffffffc


//--------------------- .nv.constant4             --------------------------
	.section	.nv.constant4,"a",@progbits
	.align	8
	.align		8
.nv.constant4:
        /*0000*/ 	.dword	_ZN34_INTERNAL_6228f683_4_k_cu_93dd87b44cuda3std3__436_GLOBAL__N__6228f683_4_k_cu_93dd87b46ignoreE
	.align		8
        /*0008*/ 	.dword	_ZN34_INTERNAL_6228f683_4_k_cu_93dd87b44cuda3std3__45__cpo5beginE
	.align		8
        /*0010*/ 	.dword	_ZN34_INTERNAL_6228f683_4_k_cu_93dd87b44cuda3std3__45__cpo3endE
	.align		8
        /*0018*/ 	.dword	_ZN34_INTERNAL_6228f683_4_k_cu_93dd87b44cuda3std3__45__cpo6cbeginE
	.align		8
        /*0020*/ 	.dword	_ZN34_INTERNAL_6228f683_4_k_cu_93dd87b44cuda3std3__45__cpo4cendE
	.align		8
        /*0028*/ 	.dword	_ZN34_INTERNAL_6228f683_4_k_cu_93dd87b44cuda3std3__419piecewise_constructE
	.align		8
        /*0030*/ 	.dword	_ZN34_INTERNAL_6228f683_4_k_cu_93dd87b44cuda3std3__48in_placeE
	.align		8
        /*0038*/ 	.dword	_ZN34_INTERNAL_6228f683_4_k_cu_93dd87b44cuda3std6ranges3__45__cpo4swapE
	.align		8
        /*0040*/ 	.dword	_ZN34_INTERNAL_6228f683_4_k_cu_93dd87b44cuda3std6ranges3__45__cpo9iter_moveE
	.align		8
        /*0048*/ 	.dword	_ZN34_INTERNAL_6228f683_4_k_cu_93dd87b44cuda3std6ranges3__45__cpo7advanceE


//--------------------- .text._Z16addKernel_float4PfS_S_i --------------------------
	.section	.text._Z16addKernel_float4PfS_S_i,"ax",@progbits
	.align	128
        .global         _Z16addKernel_float4PfS_S_i
        .type           _Z16addKernel_float4PfS_S_i,@function
        .size           _Z16addKernel_float4PfS_S_i,(.L_x_7 - _Z16addKernel_float4PfS_S_i)
        .other          _Z16addKernel_float4PfS_S_i,@"STO_CUDA_ENTRY STV_DEFAULT"
_Z16addKernel_float4PfS_S_i:
.text._Z16addKernel_float4PfS_S_i:
[----:B------:R-:W-:Y:S01]  /*0000*/  LDC R1, c[0x0][0x37c] ;  /* 0x0000df00ff017b82 */ /* 0x000fe20000000800 */
[----:B------:R-:W0:Y:S07]  /*0010*/  S2R R5, SR_TID.X ;  /* 0x0000000000057919 */ /* 0x000e2e0000002100 */
[----:B------:R-:W1:Y:S08]  /*0020*/  LDC R2, c[0x0][0x398] ;  /* 0x0000e600ff027b82 */ /* 0x000e700000000800 */
[----:B------:R-:W0:Y:S08]  /*0030*/  S2UR UR4, SR_CTAID.X ;  /* 0x00000000000479c3 */ /* 0x000e300000002500 */
[----:B------:R-:W0:Y:S01]  /*0040*/  LDC R4, c[0x0][0x360] ;  /* 0x0000d800ff047b82 */ /* 0x000e220000000800 */
[----:B-1----:R-:W-:-:S07]  /*0050*/  SHF.R.S32.HI R3, RZ, 0x1f, R2 ;  /* 0x0000001fff037819 */ /* 0x002fce0000011402 */
[----:B------:R-:W1:Y:S01]  /*0060*/  LDC.64 R8, c[0x0][0x388] ;  /* 0x0000e200ff087b82 */ /* 0x000e620000000a00 */
[----:B------:R-:W-:-:S07]  /*0070*/  LEA.HI R0, R3, R2, RZ, 0x2 ;  /* 0x0000000203007211 */ /* 0x000fce00078f10ff */
[----:B------:R-:W2:Y:S01]  /*0080*/  LDC.64 R12, c[0x0][0x380] ;  /* 0x0000e000ff0c7b82 */ /* 0x000ea20000000a00 */
[----:B0-----:R-:W-:Y:S01]  /*0090*/  IMAD R3, R4, UR4, R5 ;  /* 0x0000000404037c24 */ /* 0x001fe2000f8e0205 */
[----:B------:R-:W-:Y:S01]  /*00a0*/  SHF.R.S32.HI R4, RZ, 0x2, R0 ;  /* 0x00000002ff047819 */ /* 0x000fe20000011400 */
[----:B------:R-:W0:Y:S03]  /*00b0*/  LDCU.64 UR4, c[0x0][0x358] ;  /* 0x00006b00ff0477ac */ /* 0x000e260008000a00 */
[----:B------:R-:W-:-:S13]  /*00c0*/  ISETP.GE.AND P1, PT, R3, R4, PT ;  /* 0x000000040300720c */ /* 0x000fda0003f26270 */
[C---:B-1----:R-:W-:Y:S01]  /*00d0*/  @!P1 IMAD.WIDE R8, R3.reuse, 0x10, R8 ;  /* 0x0000001003089825 */ /* 0x042fe200078e0208 */
[----:B------:R-:W1:Y:S03]  /*00e0*/  @!P1 LDC.64 R14, c[0x0][0x390] ;  /* 0x0000e400ff0e9b82 */ /* 0x000e660000000a00 */
[----:B--2---:R-:W-:Y:S02]  /*00f0*/  @!P1 IMAD.WIDE R12, R3, 0x10, R12 ;  /* 0x00000010030c9825 */ /* 0x004fe400078e020c */
[----:B0-----:R-:W2:Y:S04]  /*0100*/  @!P1 LDG.E.128 R8, desc[UR4][R8.64] ;  /* 0x0000000408089981 */ /* 0x001ea8000c1e1d00 */
[----:B------:R-:W2:Y:S01]  /*0110*/  @!P1 LDG.E.128 R4, desc[UR4][R12.64] ;  /* 0x000000040c049981 */ /* 0x000ea2000c1e1d00 */
[----:B------:R-:W-:-:S04]  /*0120*/  LOP3.LUT R0, R0, 0xfffffffc, RZ, 0xc0, !PT ;  /* 0xfffffffc00007812 */ /* 0x000fc800078ec0ff */
[----:B------:R-:W-:-:S04]  /*0130*/  IADD3 R16, PT, PT, -R0, R2, RZ ;  /* 0x0000000200107210 */ /* 0x000fc80007ffe1ff */
[----:B------:R-:W-:-:S04]  /*0140*/  ISETP.GE.AND P0, PT, R16, 0x1, PT ;  /* 0x000000011000780c */ /* 0x000fc80003f06270 */
[----:B------:R-:W-:Y:S01]  /*0150*/  ISETP.NE.OR P0, PT, R3, RZ, !P0 ;  /* 0x000000ff0300720c */ /* 0x000fe20004705670 */
[----:B--2---:R-:W-:Y:S01]  /*0160*/  @!P1 FADD R6, R6, R10 ;  /* 0x0000000a06069221 */ /* 0x004fe20000000000 */
[----:B------:R-:W-:Y:S01]  /*0170*/  @!P1 FADD R7, R7, R11 ;  /* 0x0000000b07079221 */ /* 0x000fe20000000000 */
[----:B------:R-:W-:Y:S01]  /*0180*/  @!P1 FADD R4, R4, R8 ;  /* 0x0000000804049221 */ /* 0x000fe20000000000 */
[----:B------:R-:W-:Y:S01]  /*0190*/  @!P1 FADD R5, R5, R9 ;  /* 0x0000000905059221 */ /* 0x000fe20000000000 */
[----:B-1----:R-:W-:-:S05]  /*01a0*/  @!P1 IMAD.WIDE R10, R3, 0x10, R14 ;  /* 0x00000010030a9825 */ /* 0x002fca00078e020e */
[----:B------:R0:W-:Y:S03]  /*01b0*/  @!P1 STG.E.128 desc[UR4][R10.64], R4 ;  /* 0x000000040a009986 */ /* 0x0001e6000c101d04 */
[----:B------:R-:W-:Y:S05]  /*01c0*/  @P0 EXIT ;  /* 0x000000000000094d */ /* 0x000fea0003800000 */
[----:B------:R-:W-:-:S04]  /*01d0*/  VIADDMNMX R3, R0, 0x1, R2, !PT ;  /* 0x0000000100037846 */ /* 0x000fc80007800102 */
[----:B0-----:R-:W-:-:S04]  /*01e0*/  IADD3 R5, PT, PT, R16, R3, RZ ;  /* 0x0000000310057210 */ /* 0x001fc80007ffe0ff */
[CC--:B------:R-:W-:Y:S02]  /*01f0*/  IADD3 R3, PT, PT, R5.reuse, -R2.reuse, RZ ;  /* 0x8000000205037210 */ /* 0x0c0fe40007ffe0ff */
[----:B------:R-:W-:Y:S02]  /*0200*/  IADD3 R2, PT, PT, -R5, R2, RZ ;  /* 0x0000000205027210 */ /* 0x000fe40007ffe1ff */
[----:B------:R-:W-:Y:S02]  /*0210*/  LOP3.LUT R18, R3, 0xf, RZ, 0xc0, !PT ;  /* 0x0000000f03127812 */ /* 0x000fe400078ec0ff */
[----:B------:R-:W-:Y:S02]  /*0220*/  ISETP.GT.U32.AND P1, PT, R2, -0x10, PT ;  /* 0xfffffff00200780c */ /* 0x000fe40003f24070 */
[----:B------:R-:W-:-:S11]  /*0230*/  ISETP.NE.AND P0, PT, R18, RZ, PT ;  /* 0x000000ff1200720c */ /* 0x000fd60003f05270 */
[----:B------:R-:W-:Y:S05]  /*0240*/  @P1 BRA `(.L_x_0) ;  /* 0x0000000400481947 */ /* 0x000fea0003800000 */
[----:B------:R-:W0:Y:S01]  /*0250*/  LDC.64 R4, c[0x0][0x380] ;  /* 0x0000e000ff047b82 */ /* 0x000e220000000a00 */
[----:B------:R-:W-:-:S04]  /*0260*/  LOP3.LUT R2, R3, 0xfffffff0, RZ, 0xc0, !PT ;  /* 0xfffffff003027812 */ /* 0x000fc800078ec0ff */
[----:B------:R-:W-:-:S03]  /*0270*/  IADD3 R2, PT, PT, -R2, RZ, RZ ;  /* 0x000000ff02027210 */ /* 0x000fc60007ffe1ff */
[----:B------:R-:W1:Y:S08]  /*0280*/  LDC.64 R6, c[0x0][0x388] ;  /* 0x0000e200ff067b82 */ /* 0x000e700000000a00 */
[----:B------:R-:W2:Y:S01]  /*0290*/  LDC.64 R8, c[0x0][0x390] ;  /* 0x0000e400ff087b82 */ /* 0x000ea20000000a00 */
[----:B0-----:R-:W-:-:S04]  /*02a0*/  IADD3 R4, P1, PT, R4, 0x20, RZ ;  /* 0x0000002004047810 */ /* 0x001fc80007f3e0ff */
[----:B------:R-:W-:Y:S02]  /*02b0*/  IADD3.X R5, PT, PT, RZ, R5, RZ, P1, !PT ;  /* 0x00000005ff057210 */ /* 0x000fe40000ffe4ff */
[----:B-1----:R-:W-:-:S04]  /*02c0*/  IADD3 R6, P2, PT, R6, 0x20, RZ ;  /* 0x0000002006067810 */ /* 0x002fc80007f5e0ff */
[----:B------:R-:W-:Y:S02]  /*02d0*/  IADD3.X R7, PT, PT, RZ, R7, RZ, P2, !PT ;  /* 0x00000007ff077210 */ /* 0x000fe400017fe4ff */
[----:B--2---:R-:W-:-:S04]  /*02e0*/  IADD3 R8, P3, PT, R8, 0x20, RZ ;  /* 0x0000002008087810 */ /* 0x004fc80007f7e0ff */
[----:B------:R-:W-:-:S09]  /*02f0*/  IADD3.X R9, PT, PT, RZ, R9, RZ, P3, !PT ;  /* 0x00000009ff097210 */ /* 0x000fd20001ffe4ff */
.L_x_1:
[----:B------:R-:W-:-:S04]  /*0300*/  IMAD.WIDE R14, R0, 0x4, R4 ;  /* 0x00000004000e7825 */ /* 0x000fc800078e0204 */
[C---:B------:R-:W-:Y:S01]  /*0310*/  IMAD.WIDE R12, R0.reuse, 0x4, R6 ;  /* 0x00000004000c7825 */ /* 0x040fe200078e0206 */
[----:B------:R-:W2:Y:S04]  /*0320*/  LDG.E R16, desc[UR4][R14.64+-0x20] ;  /* 0xffffe0040e107981 */ /* 0x000ea8000c1e1900 */
[----:B0-----:R-:W2:Y:S01]  /*0330*/  LDG.E R17, desc[UR4][R12.64+-0x20] ;  /* 0xffffe0040c117981 */ /* 0x001ea2000c1e1900 */
[----:B------:R-:W-:-:S04]  /*0340*/  IMAD.WIDE R10, R0, 0x4, R8 ;  /* 0x00000004000a7825 */ /* 0x000fc800078e0208 */
[----:B--2---:R-:W-:-:S05]  /*0350*/  FADD R17, R16, R17 ;  /* 0x0000001110117221 */ /* 0x004fca0000000000 */
[----:B------:R0:W-:Y:S04]  /*0360*/  STG.E desc[UR4][R10.64+-0x20], R17 ;  /* 0xffffe0110a007986 */ /* 0x0001e8000c101904 */
[----:B------:R-:W2:Y:S04]  /*0370*/  LDG.E R16, desc[UR4][R14.64+-0x1c] ;  /* 0xffffe4040e107981 */ /* 0x000ea8000c1e1900 */
[----:B------:R-:W2:Y:S02]  /*0380*/  LDG.E R19, desc[UR4][R12.64+-0x1c] ;  /* 0xffffe4040c137981 */ /* 0x000ea4000c1e1900 */
[----:B--2---:R-:W-:-:S05]  /*0390*/  FADD R19, R16, R19 ;  /* 0x0000001310137221 */ /* 0x004fca0000000000 */
[----:B------:R1:W-:Y:S04]  /*03a0*/  STG.E desc[UR4][R10.64+-0x1c], R19 ;  /* 0xffffe4130a007986 */ /* 0x0003e8000c101904 */
[----:B------:R-:W2:Y:S04]  /*03b0*/  LDG.E R16, desc[UR4][R14.64+-0x18] ;  /* 0xffffe8040e107981 */ /* 0x000ea8000c1e1900 */
[----:B------:R-:W2:Y:S02]  /*03c0*/  LDG.E R21, desc[UR4][R12.64+-0x18] ;  /* 0xffffe8040c157981 */ /* 0x000ea4000c1e1900 */
[----:B--2---:R-:W-:-:S05]  /*03d0*/  FADD R21, R16, R21 ;  /* 0x0000001510157221 */ /* 0x004fca0000000000 */
[----:B------:R2:W-:Y:S04]  /*03e0*/  STG.E desc[UR4][R10.64+-0x18], R21 ;  /* 0xffffe8150a007986 */ /* 0x0005e8000c101904 */
[----:B------:R-:W3:Y:S04]  /*03f0*/  LDG.E R16, desc[UR4][R14.64+-0x14] ;  /* 0xffffec040e107981 */ /* 0x000ee8000c1e1900 */
[----:B------:R-:W3:Y:S02]  /*0400*/  LDG.E R23, desc[UR4][R12.64+-0x14] ;  /* 0xffffec040c177981 */ /* 0x000ee4000c1e1900 */
[----:B---3--:R-:W-:-:S05]  /*0410*/  FADD R23, R16, R23 ;  /* 0x0000001710177221 */ /* 0x008fca0000000000 */
[----:B------:R3:W-:Y:S04]  /*0420*/  STG.E desc[UR4][R10.64+-0x14], R23 ;  /* 0xffffec170a007986 */ /* 0x0007e8000c101904 */
[----:B------:R-:W4:Y:S04]  /*0430*/  LDG.E R16, desc[UR4][R14.64+-0x10] ;  /* 0xfffff0040e107981 */ /* 0x000f28000c1e1900 */
[----:B0-----:R-:W4:Y:S02]  /*0440*/  LDG.E R17, desc[UR4][R12.64+-0x10] ;  /* 0xfffff0040c117981 */ /* 0x001f24000c1e1900 */
[----:B----4-:R-:W-:-:S05]  /*0450*/  FADD R17, R16, R17 ;  /* 0x0000001110117221 */ /* 0x010fca0000000000 */
[----:B------:R0:W-:Y:S04]  /*0460*/  STG.E desc[UR4][R10.64+-0x10], R17 ;  /* 0xfffff0110a007986 */ /* 0x0001e8000c101904 */
[----:B------:R-:W4:Y:S04]  /*0470*/  LDG.E R16, desc[UR4][R14.64+-0xc] ;  /* 0xfffff4040e107981 */ /* 0x000f28000c1e1900 */
[----:B-1----:R-:W4:Y:S02]  /*0480*/  LDG.E R19, desc[UR4][R12.64+-0xc] ;  /* 0xfffff4040c137981 */ /* 0x002f24000c1e1900 */
[----:B----4-:R-:W-:-:S05]  /*0490*/  FADD R19, R16, R19 ;  /* 0x0000001310137221 */ /* 0x010fca0000000000 */
[----:B------:R1:W-:Y:S04]  /*04a0*/  STG.E desc[UR4][R10.64+-0xc], R19 ;  /* 0xfffff4130a007986 */ /* 0x0003e8000c101904 */
[----:B------:R-:W4:Y:S04]  /*04b0*/  LDG.E R16, desc[UR4][R14.64+-0x8] ;  /* 0xfffff8040e107981 */ /* 0x000f28000c1e1900 */
[----:B--2---:R-:W4:Y:S02]  /*04c0*/  LDG.E R21, desc[UR4][R12.64+-0x8] ;  /* 0xfffff8040c157981 */ /* 0x004f24000c1e1900 */
[----:B----4-:R-:W-:-:S05]  /*04d0*/  FADD R21, R16, R21 ;  /* 0x0000001510157221 */ /* 0x010fca0000000000 */
[----:B------:R2:W-:Y:S04]  /*04e0*/  STG.E desc[UR4][R10.64+-0x8], R21 ;  /* 0xfffff8150a007986 */ /* 0x0005e8000c101904 */
[----:B------:R-:W4:Y:S04]  /*04f0*/  LDG.E R16, desc[UR4][R14.64+-0x4] ;  /* 0xfffffc040e107981 */ /* 0x000f28000c1e1900 */
[----:B---3--:R-:W4:Y:S02]  /*0500*/  LDG.E R23, desc[UR4][R12.64+-0x4] ;  /* 0xfffffc040c177981 */ /* 0x008f24000c1e1900 */
[----:B----4-:R-:W-:-:S05]  /*0510*/  FADD R23, R16, R23 ;  /* 0x0000001710177221 */ /* 0x010fca0000000000 */
        /* <DEDUP_REMOVED lines=29> */
[----:B------:R-:W2:Y:S04]  /*06f0*/  LDG.E R16, desc[UR4][R14.64+0x1c] ;  /* 0x00001c040e107981 */ /* 0x000ea8000c1e1900 */
[----:B---3--:R-:W2:Y:S01]  /*0700*/  LDG.E R23, desc[UR4][R12.64+0x1c] ;  /* 0x00001c040c177981 */ /* 0x008ea2000c1e1900 */
[----:B------:R-:W-:Y:S02]  /*0710*/  IADD3 R2, PT, PT, R2, 0x10, RZ ;  /* 0x0000001002027810 */ /* 0x000fe40007ffe0ff */
[----:B------:R-:W-:-:S02]  /*0720*/  IADD3 R0, PT, PT, R0, 0x10, RZ ;  /* 0x0000001000007810 */ /* 0x000fc40007ffe0ff */
[----:B------:R-:W-:Y:S01]  /*0730*/  ISETP.NE.AND P1, PT, R2, RZ, PT ;  /* 0x000000ff0200720c */ /* 0x000fe20003f25270 */
[----:B--2---:R-:W-:-:S05]  /*0740*/  FADD R23, R16, R23 ;  /* 0x0000001710177221 */ /* 0x004fca0000000000 */
[----:B------:R0:W-:Y:S07]  /*0750*/  STG.E desc[UR4][R10.64+0x1c], R23 ;  /* 0x00001c170a007986 */ /* 0x0001ee000c101904 */
[----:B------:R-:W-:Y:S05]  /*0760*/  @P1 BRA `(.L_x_1) ;  /* 0xfffffff800e41947 */ /* 0x000fea000383ffff */
.L_x_0:
[----:B------:R-:W-:Y:S05]  /*0770*/  @!P0 EXIT ;  /* 0x000000000000894d */ /* 0x000fea0003800000 */
[----:B------:R-:W-:Y:S02]  /*0780*/  ISETP.GE.U32.AND P0, PT, R18, 0x8, PT ;  /* 0x000000081200780c */ /* 0x000fe40003f06070 */
[----:B0-----:R-:W-:-:S04]  /*0790*/  LOP3.LUT R10, R3, 0x7, RZ, 0xc0, !PT ;  /* 0x00000007030a7812 */ /* 0x001fc800078ec0ff */
[----:B------:R-:W-:-:S07]  /*07a0*/  ISETP.NE.AND P1, PT, R10, RZ, PT ;  /* 0x000000ff0a00720c */ /* 0x000fce0003f25270 */
[----:B------:R-:W-:Y:S06]  /*07b0*/  @!P0 BRA `(.L_x_2) ;  /* 0x00000000009c8947 */ /* 0x000fec0003800000 */
[----:B------:R-:W0:Y:S08]  /*07c0*/  LDC.64 R4, c[0x0][0x380] ;  /* 0x0000e000ff047b82 */ /* 0x000e300000000a00 */
[----:B------:R-:W1:Y:S08]  /*07d0*/  LDC.64 R6, c[0x0][0x388] ;  /* 0x0000e200ff067b82 */ /* 0x000e700000000a00 */
[----:B------:R-:W2:Y:S01]  /*07e0*/  LDC.64 R8, c[0x0][0x390] ;  /* 0x0000e400ff087b82 */ /* 0x000ea20000000a00 */
[----:B0-----:R-:W-:-:S05]  /*07f0*/  IMAD.WIDE R4, R0, 0x4, R4 ;  /* 0x0000000400047825 */ /* 0x001fca00078e0204 */
[----:B------:R-:W3:Y:S01]  /*0800*/  LDG.E R2, desc[UR4][R4.64] ;  /* 0x0000000404027981 */ /* 0x000ee2000c1e1900 */
[----:B-1----:R-:W-:-:S05]  /*0810*/  IMAD.WIDE R6, R0, 0x4, R6 ;  /* 0x0000000400067825 */ /* 0x002fca00078e0206 */
[----:B------:R-:W3:Y:S01]  /*0820*/  LDG.E R11, desc[UR4][R6.64] ;  /* 0x00000004060b7981 */ /* 0x000ee2000c1e1900 */
[----:B--2---:R-:W-:-:S04]  /*0830*/  IMAD.WIDE R8, R0, 0x4, R8 ;  /* 0x0000000400087825 */ /* 0x004fc800078e0208 */
[----:B---3--:R-:W-:-:S05]  /*0840*/  FADD R11, R2, R11 ;  /* 0x0000000b020b7221 */ /* 0x008fca0000000000 */
        /* <DEDUP_REMOVED lines=27> */
[----:B------:R-:W-:Y:S01]  /*0a00*/  IADD3 R0, PT, PT, R0, 0x8, RZ ;  /* 0x0000000800007810 */ /* 0x000fe20007ffe0ff */
[----:B--2---:R-:W-:-:S05]  /*0a10*/  FADD R17, R2, R17 ;  /* 0x0000001102117221 */ /* 0x004fca0000000000 */
[----:B------:R0:W-:Y:S02]  /*0a20*/  STG.E desc[UR4][R8.64+0x1c], R17 ;  /* 0x00001c1108007986 */ /* 0x0001e4000c101904 */
.L_x_2:
[----:B------:R-:W-:Y:S05]  /*0a30*/  @!P1 EXIT ;  /* 0x000000000000994d */ /* 0x000fea0003800000 */
[----:B------:R-:W-:Y:S02]  /*0a40*/  ISETP.GE.U32.AND P0, PT, R10, 0x4, PT ;  /* 0x000000040a00780c */ /* 0x000fe40003f06070 */
[----:B------:R-:W-:-:S04]  /*0a50*/  LOP3.LUT R4, R3, 0x3, RZ, 0xc0, !PT ;  /* 0x0000000303047812 */ /* 0x000fc800078ec0ff */
[----:B------:R-:W-:-:S07]  /*0a60*/  ISETP.NE.AND P1, PT, R4, RZ, PT ;  /* 0x000000ff0400720c */ /* 0x000fce0003f25270 */
[----:B------:R-:W-:Y:S06]  /*0a70*/  @!P0 BRA `(.L_x_3) ;  /* 0x00000000005c8947 */ /* 0x000fec0003800000 */
[----:B------:R-:W1:Y:S08]  /*0a80*/  LDC.64 R2, c[0x0][0x380] ;  /* 0x0000e000ff027b82 */ /* 0x000e700000000a00 */
[----:B------:R-:W2:Y:S08]  /*0a90*/  LDC.64 R6, c[0x0][0x388] ;  /* 0x0000e200ff067b82 */ /* 0x000eb00000000a00 */
[----:B0-----:R-:W0:Y:S01]  /*0aa0*/  LDC.64 R8, c[0x0][0x390] ;  /* 0x0000e400ff087b82 */ /* 0x001e220000000a00 */
[----:B-1----:R-:W-:-:S05]  /*0ab0*/  IMAD.WIDE R2, R0, 0x4, R2 ;  /* 0x0000000400027825 */ /* 0x002fca00078e0202 */
[----:B------:R-:W3:Y:S01]  /*0ac0*/  LDG.E R5, desc[UR4][R2.64] ;  /* 0x0000000402057981 */ /* 0x000ee2000c1e1900 */
[----:B--2---:R-:W-:-:S05]  /*0ad0*/  IMAD.WIDE R6, R0, 0x4, R6 ;  /* 0x0000000400067825 */ /* 0x004fca00078e0206 */
[----:B------:R-:W3:Y:S01]  /*0ae0*/  LDG.E R10, desc[UR4][R6.64] ;  /* 0x00000004060a7981 */ /* 0x000ee2000c1e1900 */
[----:B0-----:R-:W-:-:S04]  /*0af0*/  IMAD.WIDE R8, R0, 0x4, R8 ;  /* 0x0000000400087825 */ /* 0x001fc800078e0208 */
        /* <DEDUP_REMOVED lines=10> */
[----:B------:R-:W2:Y:S04]  /*0ba0*/  LDG.E R10, desc[UR4][R2.64+0xc] ;  /* 0x00000c04020a7981 */ /* 0x000ea8000c1e1900 */
[----:B------:R-:W2:Y:S01]  /*0bb0*/  LDG.E R15, desc[UR4][R6.64+0xc] ;  /* 0x00000c04060f7981 */ /* 0x000ea2000c1e1900 */
[----:B------:R-:W-:Y:S01]  /*0bc0*/  IADD3 R0, PT, PT, R0, 0x4, RZ ;  /* 0x0000000400007810 */ /* 0x000fe20007ffe0ff */
[----:B--2---:R-:W-:-:S05]  /*0bd0*/  FADD R15, R10, R15 ;  /* 0x0000000f0a0f7221 */ /* 0x004fca0000000000 */
[----:B------:R1:W-:Y:S02]  /*0be0*/  STG.E desc[UR4][R8.64+0xc], R15 ;  /* 0x00000c0f08007986 */ /* 0x0003e4000c101904 */
.L_x_3:
[----:B------:R-:W-:Y:S05]  /*0bf0*/  @!P1 EXIT ;  /* 0x000000000000994d */ /* 0x000fea0003800000 */
[----:B01----:R-:W0:Y:S01]  /*0c00*/  LDC.64 R8, c[0x0][0x390] ;  /* 0x0000e400ff087b82 */ /* 0x003e220000000a00 */
[----:B------:R-:W-:-:S07]  /*0c10*/  IADD3 R14, PT, PT, -R4, RZ, RZ ;  /* 0x000000ff040e7210 */ /* 0x000fce0007ffe1ff */
[----:B------:R-:W1:Y:S08]  /*0c20*/  LDC.64 R12, c[0x0][0x380] ;  /* 0x0000e000ff0c7b82 */ /* 0x000e700000000a00 */
[----:B------:R-:W2:Y:S02]  /*0c30*/  LDC.64 R10, c[0x0][0x388] ;  /* 0x0000e200ff0a7b82 */ /* 0x000ea40000000a00 */
.L_x_4:
[----:B--2---:R-:W-:-:S04]  /*0c40*/  IMAD.WIDE R4, R0, 0x4, R10 ;  /* 0x0000000400047825 */ /* 0x004fc800078e020a */
[C---:B-1----:R-:W-:Y:S02]  /*0c50*/  IMAD.WIDE R6, R0.reuse, 0x4, R12 ;  /* 0x0000000400067825 */ /* 0x042fe400078e020c */
[----:B------:R-:W2:Y:S04]  /*0c60*/  LDG.E R5, desc[UR4][R4.64] ;  /* 0x0000000404057981 */ /* 0x000ea8000c1e1900 */
[----:B------:R-:W2:Y:S01]  /*0c70*/  LDG.E R6, desc[UR4][R6.64] ;  /* 0x0000000406067981 */ /* 0x000ea2000c1e1900 */
[----:B0--3--:R-:W-:Y:S01]  /*0c80*/  IMAD.WIDE R2, R0, 0x4, R8 ;  /* 0x0000000400027825 */ /* 0x009fe200078e0208 */
[----:B------:R-:W-:Y:S02]  /*0c90*/  IADD3 R14, PT, PT, R14, 0x1, RZ ;  /* 0x000000010e0e7810 */ /* 0x000fe40007ffe0ff */
[----:B------:R-:W-:-:S02]  /*0ca0*/  IADD3 R0, PT, PT, R0, 0x1, RZ ;  /* 0x0000000100007810 */ /* 0x000fc40007ffe0ff */
[----:B------:R-:W-:Y:S01]  /*0cb0*/  ISETP.NE.AND P0, PT, R14, RZ, PT ;  /* 0x000000ff0e00720c */ /* 0x000fe20003f05270 */
[----:B--2---:R-:W-:-:S05]  /*0cc0*/  FADD R15, R6, R5 ;  /* 0x00000005060f7221 */ /* 0x004fca0000000000 */
[----:B------:R3:W-:Y:S07]  /*0cd0*/  STG.E desc[UR4][R2.64], R15 ;  /* 0x0000000f02007986 */ /* 0x0007ee000c101904 */
[----:B------:R-:W-:Y:S05]  /*0ce0*/  @P0 BRA `(.L_x_4) ;  /* 0xfffffffc00d40947 */ /* 0x000fea000383ffff */
[----:B------:R-:W-:Y:S05]  /*0cf0*/  EXIT ;  /* 0x000000000000794d */ /* 0x000fea0003800000 */
.L_x_5:
[----:B------:R-:W-:-:S00]  /*0d00*/  BRA `(.L_x_5) ;  /* 0xfffffffc00fc7947 */ /* 0x000fc0000383ffff */
[----:B------:R-:W-:-:S00]  /*0d10*/  NOP ;  /* 0x0000000000007918 */ /* 0x000fc00000000000 */
        /* <DEDUP_REMOVED lines=14> */
.L_x_7:


//--------------------- .text._Z9addKernelPfS_S_i --------------------------
	.section	.text._Z9addKernelPfS_S_i,"ax",@progbits
	.align	128
        .global         _Z9addKernelPfS_S_i
        .type           _Z9addKernelPfS_S_i,@function
        .size           _Z9addKernelPfS_S_i,(.L_x_8 - _Z9addKernelPfS_S_i)
        .other          _Z9addKernelPfS_S_i,@"STO_CUDA_ENTRY STV_DEFAULT"
_Z9addKernelPfS_S_i:
.text._Z9addKernelPfS_S_i:
[----:B------:R-:W-:Y:S01]  /*0000*/  LDC R1, c[0x0][0x37c] ;  /* 0x0000df00ff017b82 */ /* 0x000fe20000000800 */
[----:B------:R-:W0:Y:S07]  /*0010*/  S2R R9, SR_TID.X ;  /* 0x0000000000097919 */ /* 0x000e2e0000002100 */
[----:B------:R-:W0:Y:S01]  /*0020*/  S2UR UR4, SR_CTAID.X ;  /* 0x00000000000479c3 */ /* 0x000e220000002500 */
[----:B------:R-:W1:Y:S07]  /*0030*/  LDCU UR5, c[0x0][0x398] ;  /* 0x00007300ff0577ac */ /* 0x000e6e0008000800 */
[----:B------:R-:W0:Y:S02]  /*0040*/  LDC R0, c[0x0][0x360] ;  /* 0x0000d800ff007b82 */ /* 0x000e240000000800 */
[----:B0-----:R-:W-:-:S05]  /*0050*/  IMAD R9, R0, UR4, R9 ;  /* 0x0000000400097c24 */ /* 0x001fca000f8e0209 */
[----:B-1----:R-:W-:-:S13]  /*0060*/  ISETP.GE.AND P0, PT, R9, UR5, PT ;  /* 0x0000000509007c0c */ /* 0x002fda000bf06270 */
[----:B------:R-:W-:Y:S05]  /*0070*/  @P0 EXIT ;  /* 0x000000000000094d */ /* 0x000fea0003800000 */
[----:B------:R-:W0:Y:S01]  /*0080*/  LDC.64 R2, c[0x0][0x380] ;  /* 0x0000e000ff027b82 */ /* 0x000e220000000a00 */
[----:B------:R-:W1:Y:S07]  /*0090*/  LDCU.64 UR4, c[0x0][0x358] ;  /* 0x00006b00ff0477ac */ /* 0x000e6e0008000a00 */
[----:B------:R-:W2:Y:S08]  /*00a0*/  LDC.64 R4, c[0x0][0x388] ;  /* 0x0000e200ff047b82 */ /* 0x000eb00000000a00 */
[----:B------:R-:W3:Y:S01]  /*00b0*/  LDC.64 R6, c[0x0][0x390] ;  /* 0x0000e400ff067b82 */ /* 0x000ee20000000a00 */
[----:B0-----:R-:W-:-:S06]  /*00c0*/  IMAD.WIDE R2, R9, 0x4, R2 ;  /* 0x0000000409027825 */ /* 0x001fcc00078e0202 */
[----:B-1----:R-:W4:Y:S01]  /*00d0*/  LDG.E R2, desc[UR4][R2.64] ;  /* 0x0000000402027981 */ /* 0x002f22000c1e1900 */
[----:B--2---:R-:W-:-:S06]  /*00e0*/  IMAD.WIDE R4, R9, 0x4, R4 ;  /* 0x0000000409047825 */ /* 0x004fcc00078e0204 */
[----:B------:R-:W4:Y:S01]  /*00f0*/  LDG.E R5, desc[UR4][R4.64] ;  /* 0x0000000404057981 */ /* 0x000f22000c1e1900 */
[----:B---3--:R-:W-:-:S04]  /*0100*/  IMAD.WIDE R6, R9, 0x4, R6 ;  /* 0x0000000409067825 */ /* 0x008fc800078e0206 */
[----:B----4-:R-:W-:-:S05]  /*0110*/  FADD R9, R2, R5 ;  /* 0x0000000502097221 */ /* 0x010fca0000000000 */
[----:B------:R-:W-:Y:S01]  /*0120*/  STG.E desc[UR4][R6.64], R9 ;  /* 0x0000000906007986 */ /* 0x000fe2000c101904 */
[----:B------:R-:W-:Y:S05]  /*0130*/  EXIT ;  /* 0x000000000000794d */ /* 0x000fea0003800000 */
.L_x_6:
        /* <DEDUP_REMOVED lines=12> */
.L_x_8:


//--------------------- .nv.shared.reserved.0     --------------------------
	.section	.nv.shared.reserved.0,"aw",@nobits
	.weak		__nv_reservedSMEM_offset_0_alias
	.size		__nv_reservedSMEM_offset_0_alias, 0, 64
	.other		__nv_reservedSMEM_offset_0_alias,@"STO_CUDA_RESERVED_SHARED STV_DEFAULT"
__nv_reservedSMEM_offset_0_alias:
	.zero		0
	.zero		64


//--------------------- .nv.global                --------------------------
	.section	.nv.global,"aw",@nobits
.nv.global:
	.type		_ZN34_INTERNAL_6228f683_4_k_cu_93dd87b44cuda3std6ranges3__45__cpo9iter_moveE,@object
	.size		_ZN34_INTERNAL_6228f683_4_k_cu_93dd87b44cuda3std6ranges3__45__cpo9iter_moveE,(_ZN34_INTERNAL_6228f683_4_k_cu_93dd87b44cuda3std3__436_GLOBAL__N__6228f683_4_k_cu_93dd87b46ignoreE - _ZN34_INTERNAL_6228f683_4_k_cu_93dd87b44cuda3std6ranges3__45__cpo9iter_moveE)
_ZN34_INTERNAL_6228f683_4_k_cu_93dd87b44cuda3std6ranges3__45__cpo9iter_moveE:
	.zero		1
	.type		_ZN34_INTERNAL_6228f683_4_k_cu_93dd87b44cuda3std3__436_GLOBAL__N__6228f683_4_k_cu_93dd87b46ignoreE,@object
	.size		_ZN34_INTERNAL_6228f683_4_k_cu_93dd87b44cuda3std3__436_GLOBAL__N__6228f683_4_k_cu_93dd87b46ignoreE,(_ZN34_INTERNAL_6228f683_4_k_cu_93dd87b44cuda3std3__45__cpo4cendE - _ZN34_INTERNAL_6228f683_4_k_cu_93dd87b44cuda3std3__436_GLOBAL__N__6228f683_4_k_cu_93dd87b46ignoreE)
_ZN34_INTERNAL_6228f683_4_k_cu_93dd87b44cuda3std3__436_GLOBAL__N__6228f683_4_k_cu_93dd87b46ignoreE:
	.zero		1
	.type		_ZN34_INTERNAL_6228f683_4_k_cu_93dd87b44cuda3std3__45__cpo4cendE,@object
	.size		_ZN34_INTERNAL_6228f683_4_k_cu_93dd87b44cuda3std3__45__cpo4cendE,(_ZN34_INTERNAL_6228f683_4_k_cu_93dd87b44cuda3std3__45__cpo3endE - _ZN34_INTERNAL_6228f683_4_k_cu_93dd87b44cuda3std3__45__cpo4cendE)
_ZN34_INTERNAL_6228f683_4_k_cu_93dd87b44cuda3std3__45__cpo4cendE:
	.zero		1
	.type		_ZN34_INTERNAL_6228f683_4_k_cu_93dd87b44cuda3std3__45__cpo3endE,@object
	.size		_ZN34_INTERNAL_6228f683_4_k_cu_93dd87b44cuda3std3__45__cpo3endE,(_ZN34_INTERNAL_6228f683_4_k_cu_93dd87b44cuda3std3__48in_placeE - _ZN34_INTERNAL_6228f683_4_k_cu_93dd87b44cuda3std3__45__cpo3endE)
_ZN34_INTERNAL_6228f683_4_k_cu_93dd87b44cuda3std3__45__cpo3endE:
	.zero		1
	.type		_ZN34_INTERNAL_6228f683_4_k_cu_93dd87b44cuda3std3__48in_placeE,@object
	.size		_ZN34_INTERNAL_6228f683_4_k_cu_93dd87b44cuda3std3__48in_placeE,(_ZN34_INTERNAL_6228f683_4_k_cu_93dd87b44cuda3std6ranges3__45__cpo7advanceE - _ZN34_INTERNAL_6228f683_4_k_cu_93dd87b44cuda3std3__48in_placeE)
_ZN34_INTERNAL_6228f683_4_k_cu_93dd87b44cuda3std3__48in_placeE:
	.zero		1
	.type		_ZN34_INTERNAL_6228f683_4_k_cu_93dd87b44cuda3std6ranges3__45__cpo7advanceE,@object
	.size		_ZN34_INTERNAL_6228f683_4_k_cu_93dd87b44cuda3std6ranges3__45__cpo7advanceE,(_ZN34_INTERNAL_6228f683_4_k_cu_93dd87b44cuda3std3__45__cpo5beginE - _ZN34_INTERNAL_6228f683_4_k_cu_93dd87b44cuda3std6ranges3__45__cpo7advanceE)
_ZN34_INTERNAL_6228f683_4_k_cu_93dd87b44cuda3std6ranges3__45__cpo7advanceE:
	.zero		1
	.type		_ZN34_INTERNAL_6228f683_4_k_cu_93dd87b44cuda3std3__45__cpo5beginE,@object
	.size		_ZN34_INTERNAL_6228f683_4_k_cu_93dd87b44cuda3std3__45__cpo5beginE,(_ZN34_INTERNAL_6228f683_4_k_cu_93dd87b44cuda3std3__419piecewise_constructE - _ZN34_INTERNAL_6228f683_4_k_cu_93dd87b44cuda3std3__45__cpo5beginE)
_ZN34_INTERNAL_6228f683_4_k_cu_93dd87b44cuda3std3__45__cpo5beginE:
	.zero		1
	.type		_ZN34_INTERNAL_6228f683_4_k_cu_93dd87b44cuda3std3__419piecewise_constructE,@object
	.size		_ZN34_INTERNAL_6228f683_4_k_cu_93dd87b44cuda3std3__419piecewise_constructE,(_ZN34_INTERNAL_6228f683_4_k_cu_93dd87b44cuda3std3__45__cpo6cbeginE - _ZN34_INTERNAL_6228f683_4_k_cu_93dd87b44cuda3std3__419piecewise_constructE)
_ZN34_INTERNAL_6228f683_4_k_cu_93dd87b44cuda3std3__419piecewise_constructE:
	.zero		1
	.type		_ZN34_INTERNAL_6228f683_4_k_cu_93dd87b44cuda3std3__45__cpo6cbeginE,@object
	.size		_ZN34_INTERNAL_6228f683_4_k_cu_93dd87b44cuda3std3__45__cpo6cbeginE,(_ZN34_INTERNAL_6228f683_4_k_cu_93dd87b44cuda3std6ranges3__45__cpo4swapE - _ZN34_INTERNAL_6228f683_4_k_cu_93dd87b44cuda3std3__45__cpo6cbeginE)
_ZN34_INTERNAL_6228f683_4_k_cu_93dd87b44cuda3std3__45__cpo6cbeginE:
	.zero		1
	.type		_ZN34_INTERNAL_6228f683_4_k_cu_93dd87b44cuda3std6ranges3__45__cpo4swapE,@object
	.size		_ZN34_INTERNAL_6228f683_4_k_cu_93dd87b44cuda3std6ranges3__45__cpo4swapE,(.L_7 - _ZN34_INTERNAL_6228f683_4_k_cu_93dd87b44cuda3std6ranges3__45__cpo4swapE)
_ZN34_INTERNAL_6228f683_4_k_cu_93dd87b44cuda3std6ranges3__45__cpo4swapE:
	.zero		1
.L_7:


//--------------------- .nv.constant0._Z16addKernel_float4PfS_S_i --------------------------
	.section	.nv.constant0._Z16addKernel_float4PfS_S_i,"a",@progbits
	.sectionflags	@""
	.align	4
.nv.constant0._Z16addKernel_float4PfS_S_i:
	.zero		924


//--------------------- .nv.constant0._Z9addKernelPfS_S_i --------------------------
	.section	.nv.constant0._Z9addKernelPfS_S_i,"a",@progbits
	.sectionflags	@""
	.align	4
.nv.constant0._Z9addKernelPfS_S_i:
	.zero		924


//--------------------- SYMBOLS --------------------------

	.type		.nv.reservedSmem.offset0,@object
	.size		.nv.reservedSmem.offset0,0x4
